	.headerflags	@"EF_CUDA_TEXMODE_UNIFIED EF_CUDA_64BIT_ADDRESS EF_CUDA_ACCELERATORS EF_CUDA_SM90 EF_CUDA_VIRTUAL_SM(EF_CUDA_SM90)"
	.elftype	@"ET_EXEC"


//--------------------- .nv.info                  --------------------------
	.section	.nv.info,"",@"SHT_CUDA_INFO"
	.align	4


	//----- nvinfo : EIATTR_REGCOUNT
	.align		4
        /*0000*/ 	.byte	0x04, 0x2f
        /*0002*/ 	.short	(.L_1 - .L_0)
	.align		4
.L_0:
        /*0004*/ 	.word	index@(triton_poi_fused_clone_5)
        /*0008*/ 	.word	0x00000012


	//----- nvinfo : EIATTR_MIN_STACK_SIZE
	.align		4
.L_1:
        /*000c*/ 	.byte	0x04, 0x12
        /*000e*/ 	.short	(.L_3 - .L_2)
	.align		4
.L_2:
        /*0010*/ 	.word	index@(triton_poi_fused_clone_5)
        /*0014*/ 	.word	0x00000000


	//----- nvinfo : EIATTR_FRAME_SIZE
	.align		4
.L_3:
        /*0018*/ 	.byte	0x04, 0x11
        /*001a*/ 	.short	(.L_5 - .L_4)
	.align		4
.L_4:
        /*001c*/ 	.word	index@(triton_poi_fused_clone_5)
        /*0020*/ 	.word	0x00000000


	//----- nvinfo : EIATTR_MIN_STACK_SIZE
	.align		4
.L_5:
        /*0024*/ 	.byte	0x04, 0x12
        /*0026*/ 	.short	(.L_7 - .L_6)
	.align		4
.L_6:
        /*0028*/ 	.word	index@(triton_poi_fused_clone_5)
        /*002c*/ 	.word	0x00000000
.L_7:


//--------------------- .nv.info.triton_poi_fused_clone_5 --------------------------
	.section	.nv.info.triton_poi_fused_clone_5,"",@"SHT_CUDA_INFO"
	.sectionflags	@""
	.align	4


	//----- nvinfo : EIATTR_CUDA_API_VERSION
	.align		4
        /*0000*/ 	.byte	0x04, 0x37
        /*0002*/ 	.short	(.L_9 - .L_8)
.L_8:
        /*0004*/ 	.word	0x0000007c


	//----- nvinfo : EIATTR_KPARAM_INFO
	.align		4
.L_9:
        /*0008*/ 	.byte	0x04, 0x17
        /*000a*/ 	.short	(.L_11 - .L_10)
.L_10:
        /*000c*/ 	.word	0x00000000
        /*0010*/ 	.short	0x0004
        /*0012*/ 	.short	0x001c
        /*0014*/ 	.byte	0x00, 0xf0, 0x11, 0x00


	//----- nvinfo : EIATTR_KPARAM_INFO
	.align		4
.L_11:
        /*0018*/ 	.byte	0x04, 0x17
        /*001a*/ 	.short	(.L_13 - .L_12)
.L_12:
        /*001c*/ 	.word	0x00000000
        /*0020*/ 	.short	0x0003
        /*0022*/ 	.short	0x0018
        /*0024*/ 	.byte	0x00, 0xf0, 0x11, 0x00


	//----- nvinfo : EIATTR_KPARAM_INFO
	.align		4
.L_13:
        /*0028*/ 	.byte	0x04, 0x17
        /*002a*/ 	.short	(.L_15 - .L_14)
.L_14:
        /*002c*/ 	.word	0x00000000
        /*0030*/ 	.short	0x0002
        /*0032*/ 	.short	0x0010
        /*0034*/ 	.byte	0x00, 0xf4, 0x21, 0x00


	//----- nvinfo : EIATTR_KPARAM_INFO
	.align		4
.L_15:
        /*0038*/ 	.byte	0x04, 0x17
        /*003a*/ 	.short	(.L_17 - .L_16)
.L_16:
        /*003c*/ 	.word	0x00000000
        /*0040*/ 	.short	0x0001
        /*0042*/ 	.short	0x0008
        /*0044*/ 	.byte	0x00, 0xf4, 0x21, 0x00


	//----- nvinfo : EIATTR_KPARAM_INFO
	.align		4
.L_17:
        /*0048*/ 	.byte	0x04, 0x17
        /*004a*/ 	.short	(.L_19 - .L_18)
.L_18:
        /*004c*/ 	.word	0x00000000
        /*0050*/ 	.short	0x0000
        /*0052*/ 	.short	0x0000
        /*0054*/ 	.byte	0x00, 0xf4, 0x21, 0x00


	//----- nvinfo : EIATTR_SPARSE_MMA_MASK
	.align		4
.L_19:
        /*0058*/ 	.byte	0x03, 0x50
        /*005a*/ 	.short	0x0000


	//----- nvinfo : EIATTR_MAXREG_COUNT
	.align		4
        /*005c*/ 	.byte	0x03, 0x1b
        /*005e*/ 	.short	0x00ff


	//----- nvinfo : EIATTR_EXIT_INSTR_OFFSETS
	.align		4
        /*0060*/ 	.byte	0x04, 0x1c
        /*0062*/ 	.short	(.L_21 - .L_20)


	//   ....[0]....
.L_20:
        /*0064*/ 	.word	0x00000440


	//   ....[1]....
        /*0068*/ 	.word	0x00000460


	//----- nvinfo : EIATTR_REQNTID
	.align		4
.L_21:
        /*006c*/ 	.byte	0x04, 0x10
        /*006e*/ 	.short	(.L_23 - .L_22)
.L_22:
        /*0070*/ 	.word	0x00000020
        /*0074*/ 	.word	0x00000001
        /*0078*/ 	.word	0x00000001


	//----- nvinfo : EIATTR_CBANK_PARAM_SIZE
	.align		4
.L_23:
        /*007c*/ 	.byte	0x03, 0x19
        /*007e*/ 	.short	0x0020


	//----- nvinfo : EIATTR_PARAM_CBANK
	.align		4
        /*0080*/ 	.byte	0x04, 0x0a
        /*0082*/ 	.short	(.L_25 - .L_24)
	.align		4
.L_24:
        /*0084*/ 	.word	index@(.nv.constant0.triton_poi_fused_clone_5)
        /*0088*/ 	.short	0x0210
        /*008a*/ 	.short	0x0020


	//----- nvinfo : EIATTR_SW_WAR
	.align		4
.L_25:
        /*008c*/ 	.byte	0x04, 0x36
        /*008e*/ 	.short	(.L_27 - .L_26)
.L_26:
        /*0090*/ 	.word	0x00000008
.L_27:


//--------------------- .nv.callgraph             --------------------------
	.section	.nv.callgraph,"",@"SHT_CUDA_CALLGRAPH"
	.align	4
	.sectionentsize	8
	.align		4
        /*0000*/ 	.word	0x00000000
	.align		4
        /*0004*/ 	.word	0xffffffff
	.align		4
        /*0008*/ 	.word	0x00000000
	.align		4
        /*000c*/ 	.word	0xfffffffe
	.align		4
        /*0010*/ 	.word	0x00000000
	.align		4
        /*0014*/ 	.word	0xfffffffd
	.align		4
        /*0018*/ 	.word	0x00000000
	.align		4
        /*001c*/ 	.word	0xfffffffc


//--------------------- .text.triton_poi_fused_clone_5 --------------------------
	.section	.text.triton_poi_fused_clone_5,"ax",@progbits
	.sectionflags	@"SHF_BARRIERS=1"
	.align	128
        .global         triton_poi_fused_clone_5
        .type           triton_poi_fused_clone_5,@function
        .size           triton_poi_fused_clone_5,(.L_x_1 - triton_poi_fused_clone_5)
        .other          triton_poi_fused_clone_5,@"STO_CUDA_ENTRY STV_DEFAULT"
triton_poi_fused_clone_5:
.text.triton_poi_fused_clone_5:
[----:B------:R-:W0:Y:S02]  /*0000*/  LDC R1, c[0x0][0x28] ;  /* 0x00000a00ff017b82 */ /* 0x000e240000000800 */
[----:B------:R-:W1:Y:S01]  /*0010*/  S2R R0, SR_CTAID.Y ;  /* 0x0000000000007919 */ /* 0x000e620000002600 */
[----:B------:R-:W2:Y:S01]  /*0020*/  LDC.64 R2, c[0x0][0x210] ;  /* 0x00008400ff027b82 */ /* 0x000ea20000000a00 */
[----:B------:R-:W-:Y:S01]  /*0030*/  CS2R R12, SRZ ;  /* 0x00000000000c7805 */ /* 0x000fe2000001ff00 */
[----:B------:R-:W-:Y:S01]  /*0040*/  ULDC.64 UR6, c[0x0][0x208] ;  /* 0x0000820000067ab9 */ /* 0x000fe20000000a00 */
[----:B------:R-:W3:Y:S01]  /*0050*/  S2R R14, SR_TID.X ;  /* 0x00000000000e7919 */ /* 0x000ee20000002100 */
[----:B------:R-:W4:Y:S01]  /*0060*/  S2R R6, SR_CTAID.X ;  /* 0x0000000000067919 */ /* 0x000f220000002500 */
[----:B-1----:R-:W-:Y:S02]  /*0070*/  IMAD.SHL.U32 R0, R0, 0x10, RZ ;  /* 0x0000001000007824 */ /* 0x002fe400078e00ff */
[----:B---3--:R-:W-:Y:S01]  /*0080*/  IMAD.SHL.U32 R7, R14, 0x2, RZ ;  /* 0x000000020e077824 */ /* 0x008fe200078e00ff */
[----:B------:R-:W-:Y:S01]  /*0090*/  SHF.R.U32.HI R9, RZ, 0x3, R14 ;  /* 0x00000003ff097819 */ /* 0x000fe2000001160e */
[----:B----4-:R-:W-:-:S03]  /*00a0*/  IMAD.SHL.U32 R6, R6, 0x4, RZ ;  /* 0x0000000406067824 */ /* 0x010fc600078e00ff */
[----:B------:R-:W-:Y:S02]  /*00b0*/  LOP3.LUT R4, R0, 0xe, R7, 0xf8, !PT ;  /* 0x0000000e00047812 */ /* 0x000fe400078ef807 */
[----:B------:R-:W-:Y:S02]  /*00c0*/  SGXT.U32 R9, R9, 0x2 ;  /* 0x000000020909781a */ /* 0x000fe40000000000 */
[----:B------:R-:W-:-:S04]  /*00d0*/  SHF.R.S32.HI R5, RZ, 0x1f, R4 ;  /* 0x0000001fff057819 */ /* 0x000fc80000011404 */
[----:B------:R-:W-:Y:S02]  /*00e0*/  LEA.HI R8, R5, R4, RZ, 0x2 ;  /* 0x0000000405087211 */ /* 0x000fe400078f10ff */
[----:B------:R-:W-:Y:S02]  /*00f0*/  LOP3.LUT R5, R6, R9, RZ, 0xfc, !PT ;  /* 0x0000000906057212 */ /* 0x000fe400078efcff */
[C---:B------:R-:W-:Y:S01]  /*0100*/  LOP3.LUT R11, R8.reuse, 0xfffffffc, RZ, 0xc0, !PT ;  /* 0xfffffffc080b7812 */ /* 0x040fe200078ec0ff */
[----:B------:R-:W-:Y:S01]  /*0110*/  IMAD.SHL.U32 R8, R8, 0x4, RZ ;  /* 0x0000000408087824 */ /* 0x000fe200078e00ff */
[----:B------:R-:W-:-:S03]  /*0120*/  ISETP.GE.AND P0, PT, R5, 0x4, PT ;  /* 0x000000040500780c */ /* 0x000fc60003f06270 */
[C---:B------:R-:W-:Y:S01]  /*0130*/  IMAD.IADD R10, R4.reuse, 0x1, -R11 ;  /* 0x00000001040a7824 */ /* 0x040fe200078e0a0b */
[----:B------:R-:W-:-:S03]  /*0140*/  ISETP.LT.AND P0, PT, R4, 0x10, !P0 ;  /* 0x000000100400780c */ /* 0x000fc60004701270 */
[----:B------:R-:W-:Y:S01]  /*0150*/  IMAD R10, R5, 0x4, R10 ;  /* 0x00000004050a7824 */ /* 0x000fe200078e020a */
[----:B------:R-:W-:-:S05]  /*0160*/  LOP3.LUT R5, R8, 0xfffffff0, RZ, 0xc0, !PT ;  /* 0xfffffff008057812 */ /* 0x000fca00078ec0ff */
[----:B------:R-:W-:-:S04]  /*0170*/  IMAD.IADD R5, R10, 0x1, R5 ;  /* 0x000000010a057824 */ /* 0x000fc800078e0205 */
[----:B--2---:R-:W-:-:S05]  /*0180*/  IMAD.WIDE R2, R5, 0x4, R2 ;  /* 0x0000000405027825 */ /* 0x004fca00078e0202 */
[----:B------:R1:W2:Y:S01]  /*0190*/  @P0 LDG.E.EL.64 R12, desc[UR6][R2.64] ;  /* 0x00000006020c0981 */ /* 0x0002a2000c2e1b00 */
[----:B------:R-:W-:Y:S01]  /*01a0*/  SHF.R.U32.HI R5, RZ, 0x1, R14 ;  /* 0x00000001ff057819 */ /* 0x000fe2000001160e */
[----:B------:R-:W3:Y:S01]  /*01b0*/  S2UR UR5, SR_CgaCtaId ;  /* 0x00000000000579c3 */ /* 0x000ee20000008800 */
[----:B------:R-:W-:Y:S02]  /*01c0*/  UMOV UR4, 0x400 ;  /* 0x0000040000047882 */ /* 0x000fe40000000000 */
[----:B------:R-:W-:-:S04]  /*01d0*/  SGXT.U32 R5, R5, 0x4 ;  /* 0x000000040505781a */ /* 0x000fc80000000000 */
[----:B------:R-:W-:Y:S02]  /*01e0*/  LOP3.LUT R0, R0, R5, RZ, 0xfc, !PT ;  /* 0x0000000500007212 */ /* 0x000fe400078efcff */
[----:B------:R-:W4:Y:S02]  /*01f0*/  LDC.64 R4, c[0x0][0x218] ;  /* 0x00008600ff047b82 */ /* 0x000f240000000a00 */
[----:B------:R-:W-:-:S04]  /*0200*/  SHF.R.S32.HI R11, RZ, 0x1f, R0 ;  /* 0x0000001fff0b7819 */ /* 0x000fc80000011400 */
[----:B------:R-:W-:-:S04]  /*0210*/  LEA.HI R11, R11, R0, RZ, 0x2 ;  /* 0x000000000b0b7211 */ /* 0x000fc800078f10ff */
[----:B------:R-:W-:Y:S02]  /*0220*/  LOP3.LUT R8, R11, 0xfffffffc, RZ, 0xc0, !PT ;  /* 0xfffffffc0b087812 */ /* 0x000fe400078ec0ff */
[----:B------:R-:W-:Y:S01]  /*0230*/  LOP3.LUT R11, R6, 0x2, R7, 0xf8, !PT ;  /* 0x00000002060b7812 */ /* 0x000fe200078ef807 */
[----:B------:R-:W-:Y:S01]  /*0240*/  IMAD.SHL.U32 R6, R14, 0x8, RZ ;  /* 0x000000080e067824 */ /* 0x000fe200078e00ff */
[----:B------:R-:W-:Y:S01]  /*0250*/  CS2R R14, SRZ ;  /* 0x00000000000e7805 */ /* 0x000fe2000001ff00 */
[--C-:B-1----:R-:W-:Y:S01]  /*0260*/  IMAD.IADD R2, R0, 0x1, -R8.reuse ;  /* 0x0000000100027824 */ /* 0x102fe200078e0a08 */
[----:B---3--:R-:W-:Y:S01]  /*0270*/  UPRMT UR4, UR5, 0x654, UR4 ;  /* 0x0000065405047896 */ /* 0x008fe20008000004 */
[C---:B------:R-:W-:Y:S01]  /*0280*/  IMAD.IADD R3, R11.reuse, 0x1, R8 ;  /* 0x000000010b037824 */ /* 0x040fe200078e0208 */
[----:B------:R-:W-:Y:S02]  /*0290*/  LOP3.LUT R6, R6, 0x38, RZ, 0xc0, !PT ;  /* 0x0000003806067812 */ /* 0x000fe400078ec0ff */
[----:B------:R-:W-:Y:S01]  /*02a0*/  ISETP.GE.AND P0, PT, R11, 0x4, PT ;  /* 0x000000040b00780c */ /* 0x000fe20003f06270 */
[----:B------:R-:W-:Y:S01]  /*02b0*/  IMAD R3, R2, 0x10, R3 ;  /* 0x0000001002037824 */ /* 0x000fe200078e0203 */
[----:B------:R-:W-:-:S02]  /*02c0*/  LOP3.LUT R9, R6, R9, RZ, 0xfc, !PT ;  /* 0x0000000906097212 */ /* 0x000fc400078efcff */
[C---:B------:R-:W-:Y:S02]  /*02d0*/  LOP3.LUT R2, R6.reuse, 0x4, RZ, 0xfc, !PT ;  /* 0x0000000406027812 */ /* 0x040fe400078efcff */
[-C--:B------:R-:W-:Y:S02]  /*02e0*/  LEA.HI R6, R6, R9.reuse, RZ, 0x1e ;  /* 0x0000000906067211 */ /* 0x080fe400078ff0ff */
[----:B------:R-:W-:Y:S01]  /*02f0*/  LEA.HI R9, R2, R9, RZ, 0x1e ;  /* 0x0000000902097211 */ /* 0x000fe200078ff0ff */
[----:B----4-:R-:W-:Y:S01]  /*0300*/  IMAD.WIDE R2, R3, 0x4, R4 ;  /* 0x0000000403027825 */ /* 0x010fe200078e0204 */
[----:B------:R-:W-:Y:S02]  /*0310*/  LEA R5, R6, UR4, 0x2 ;  /* 0x0000000406057c11 */ /* 0x000fe4000f8e10ff */
[----:B------:R-:W-:Y:S02]  /*0320*/  LEA R6, R9, UR4, 0x2 ;  /* 0x0000000409067c11 */ /* 0x000fe4000f8e10ff */
[C---:B------:R-:W-:Y:S01]  /*0330*/  ISETP.LT.AND P0, PT, R0.reuse, 0x10, !P0 ;  /* 0x000000100000780c */ /* 0x040fe20004701270 */
[----:B--2---:R1:W-:Y:S04]  /*0340*/  STS [R5], R12 ;  /* 0x0000000c05007388 */ /* 0x0043e80000000800 */
[----:B------:R-:W-:Y:S01]  /*0350*/  STS [R6+0x10], R13 ;  /* 0x0000100d06007388 */ /* 0x000fe20000000800 */
[----:B------:R-:W-:Y:S07]  /*0360*/  BAR.SYNC.DEFER_BLOCKING 0x0 ;  /* 0x0000000000007b1d */ /* 0x000fee0000010000 */
[----:B------:R-:W2:Y:S01]  /*0370*/  @P0 LDG.E.EL.64 R14, desc[UR6][R2.64] ;  /* 0x00000006020e0981 */ /* 0x000ea2000c2e1b00 */
[----:B------:R-:W-:Y:S01]  /*0380*/  SHF.R.U32.HI R4, RZ, 0x2, R7 ;  /* 0x00000002ff047819 */ /* 0x000fe20000011607 */
[----:B------:R-:W-:Y:S01]  /*0390*/  IMAD R11, R0, 0x4, R11 ;  /* 0x00000004000b7824 */ /* 0x000fe200078e020b */
[----:B------:R-:W-:-:S02]  /*03a0*/  LOP3.LUT R7, R7, 0x3e, RZ, 0xc0, !PT ;  /* 0x0000003e07077812 */ /* 0x000fc400078ec0ff */
[----:B------:R-:W-:-:S05]  /*03b0*/  SGXT.U32 R4, R4, 0x4 ;  /* 0x000000040404781a */ /* 0x000fca0000000000 */
[----:B------:R-:W-:-:S05]  /*03c0*/  IMAD.IADD R4, R7, 0x1, R4 ;  /* 0x0000000107047824 */ /* 0x000fca00078e0204 */
[----:B------:R-:W-:Y:S02]  /*03d0*/  LEA R7, R4, UR4, 0x2 ;  /* 0x0000000404077c11 */ /* 0x000fe4000f8e10ff */
[----:B-1----:R-:W1:Y:S03]  /*03e0*/  LDC.64 R4, c[0x0][0x220] ;  /* 0x00008800ff047b82 */ /* 0x002e660000000a00 */
[----:B------:R-:W2:Y:S04]  /*03f0*/  LDS R9, [R7] ;  /* 0x0000000007097984 */ /* 0x000ea80000000800 */
[----:B------:R-:W3:Y:S01]  /*0400*/  LDS R8, [R7+0x4] ;  /* 0x0000040007087984 */ /* 0x000ee20000000800 */
[----:B-1----:R-:W-:-:S04]  /*0410*/  IMAD.WIDE R4, R11, 0x4, R4 ;  /* 0x000000040b047825 */ /* 0x002fc800078e0204 */
[----:B--2---:R-:W-:Y:S01]  /*0420*/  FADD R14, R9, R14 ;  /* 0x0000000e090e7221 */ /* 0x004fe20000000000 */
[----:B---3--:R-:W-:Y:S01]  /*0430*/  FADD R15, R8, R15 ;  /* 0x0000000f080f7221 */ /* 0x008fe20000000000 */
[----:B------:R-:W-:Y:S06]  /*0440*/  @!P0 EXIT ;  /* 0x000000000000894d */ /* 0x000fec0003800000 */
[----:B------:R-:W-:Y:S01]  /*0450*/  STG.E.64 desc[UR6][R4.64], R14 ;  /* 0x0000000e04007986 */ /* 0x000fe2000c101b06 */
[----:B------:R-:W-:Y:S05]  /*0460*/  EXIT ;  /* 0x000000000000794d */ /* 0x000fea0003800000 */
.L_x_0:
[----:B------:R-:W-:-:S00]  /*0470*/  BRA `(.L_x_0) ;  /* 0xfffffffc00fc7947 */ /* 0x000fc0000383ffff */
[----:B------:R-:W-:-:S00]  /*0480*/  NOP ;  /* 0x0000000000007918 */ /* 0x000fc00000000000 */
[----:B------:R-:W-:-:S00]  /*0490*/  NOP ;  /* 0x0000000000007918 */ /* 0x000fc00000000000 */
[----:B------:R-:W-:-:S00]  /*04a0*/  NOP ;  /* 0x0000000000007918 */ /* 0x000fc00000000000 */
[----:B------:R-:W-:-:S00]  /*04b0*/  NOP ;  /* 0x0000000000007918 */ /* 0x000fc00000000000 */
[----:B------:R-:W-:-:S00]  /*04c0*/  NOP ;  /* 0x0000000000007918 */ /* 0x000fc00000000000 */
[----:B------:R-:W-:-:S00]  /*04d0*/  NOP ;  /* 0x0000000000007918 */ /* 0x000fc00000000000 */
[----:B------:R-:W-:-:S00]  /*04e0*/  NOP ;  /* 0x0000000000007918 */ /* 0x000fc00000000000 */
[----:B------:R-:W-:-:S00]  /*04f0*/  NOP ;  /* 0x0000000000007918 */ /* 0x000fc00000000000 */
.L_x_1:


//--------------------- .nv.shared.triton_poi_fused_clone_5 --------------------------
	.section	.nv.shared.triton_poi_fused_clone_5,"aw",@nobits
	.sectionflags	@""
	.align	16
	.zero		1024


//--------------------- .nv.constant0.triton_poi_fused_clone_5 --------------------------
	.section	.nv.constant0.triton_poi_fused_clone_5,"a",@progbits
	.sectionflags	@""
	.align	4
.nv.constant0.triton_poi_fused_clone_5:
	.zero		560
